	.headerflags	@"EF_CUDA_TEXMODE_UNIFIED EF_CUDA_64BIT_ADDRESS EF_CUDA_ACCELERATORS EF_CUDA_SM90 EF_CUDA_VIRTUAL_SM(EF_CUDA_SM90)"
	.elftype	@"ET_EXEC"


//--------------------- .nv.info                  --------------------------
	.section	.nv.info,"",@"SHT_CUDA_INFO"
	.align	4


	//----- nvinfo : EIATTR_REGCOUNT
	.align		4
        /*0000*/ 	.byte	0x04, 0x2f
        /*0002*/ 	.short	(.L_1 - .L_0)
	.align		4
.L_0:
        /*0004*/ 	.word	index@(triton_poi_fused_convolution_11)
        /*0008*/ 	.word	0x0000001c


	//----- nvinfo : EIATTR_MIN_STACK_SIZE
	.align		4
.L_1:
        /*000c*/ 	.byte	0x04, 0x12
        /*000e*/ 	.short	(.L_3 - .L_2)
	.align		4
.L_2:
        /*0010*/ 	.word	index@(triton_poi_fused_convolution_11)
        /*0014*/ 	.word	0x00000000


	//----- nvinfo : EIATTR_FRAME_SIZE
	.align		4
.L_3:
        /*0018*/ 	.byte	0x04, 0x11
        /*001a*/ 	.short	(.L_5 - .L_4)
	.align		4
.L_4:
        /*001c*/ 	.word	index@(triton_poi_fused_convolution_11)
        /*0020*/ 	.word	0x00000000


	//----- nvinfo : EIATTR_MIN_STACK_SIZE
	.align		4
.L_5:
        /*0024*/ 	.byte	0x04, 0x12
        /*0026*/ 	.short	(.L_7 - .L_6)
	.align		4
.L_6:
        /*0028*/ 	.word	index@(triton_poi_fused_convolution_11)
        /*002c*/ 	.word	0x00000000
.L_7:


//--------------------- .nv.info.triton_poi_fused_convolution_11 --------------------------
	.section	.nv.info.triton_poi_fused_convolution_11,"",@"SHT_CUDA_INFO"
	.sectionflags	@""
	.align	4


	//----- nvinfo : EIATTR_CUDA_API_VERSION
	.align		4
        /*0000*/ 	.byte	0x04, 0x37
        /*0002*/ 	.short	(.L_9 - .L_8)
.L_8:
        /*0004*/ 	.word	0x0000007c


	//----- nvinfo : EIATTR_KPARAM_INFO
	.align		4
.L_9:
        /*0008*/ 	.byte	0x04, 0x17
        /*000a*/ 	.short	(.L_11 - .L_10)
.L_10:
        /*000c*/ 	.word	0x00000000
        /*0010*/ 	.short	0x0004
        /*0012*/ 	.short	0x001c
        /*0014*/ 	.byte	0x00, 0xf0, 0x11, 0x00


	//----- nvinfo : EIATTR_KPARAM_INFO
	.align		4
.L_11:
        /*0018*/ 	.byte	0x04, 0x17
        /*001a*/ 	.short	(.L_13 - .L_12)
.L_12:
        /*001c*/ 	.word	0x00000000
        /*0020*/ 	.short	0x0003
        /*0022*/ 	.short	0x0018
        /*0024*/ 	.byte	0x00, 0xf0, 0x11, 0x00


	//----- nvinfo : EIATTR_KPARAM_INFO
	.align		4
.L_13:
        /*0028*/ 	.byte	0x04, 0x17
        /*002a*/ 	.short	(.L_15 - .L_14)
.L_14:
        /*002c*/ 	.word	0x00000000
        /*0030*/ 	.short	0x0002
        /*0032*/ 	.short	0x0010
        /*0034*/ 	.byte	0x00, 0xf4, 0x21, 0x00


	//----- nvinfo : EIATTR_KPARAM_INFO
	.align		4
.L_15:
        /*0038*/ 	.byte	0x04, 0x17
        /*003a*/ 	.short	(.L_17 - .L_16)
.L_16:
        /*003c*/ 	.word	0x00000000
        /*0040*/ 	.short	0x0001
        /*0042*/ 	.short	0x0008
        /*0044*/ 	.byte	0x00, 0xf4, 0x21, 0x00


	//----- nvinfo : EIATTR_KPARAM_INFO
	.align		4
.L_17:
        /*0048*/ 	.byte	0x04, 0x17
        /*004a*/ 	.short	(.L_19 - .L_18)
.L_18:
        /*004c*/ 	.word	0x00000000
        /*0050*/ 	.short	0x0000
        /*0052*/ 	.short	0x0000
        /*0054*/ 	.byte	0x00, 0xf4, 0x21, 0x00


	//----- nvinfo : EIATTR_SPARSE_MMA_MASK
	.align		4
.L_19:
        /*0058*/ 	.byte	0x03, 0x50
        /*005a*/ 	.short	0x0000


	//----- nvinfo : EIATTR_MAXREG_COUNT
	.align		4
        /*005c*/ 	.byte	0x03, 0x1b
        /*005e*/ 	.short	0x00ff


	//----- nvinfo : EIATTR_EXIT_INSTR_OFFSETS
	.align		4
        /*0060*/ 	.byte	0x04, 0x1c
        /*0062*/ 	.short	(.L_21 - .L_20)


	//   ....[0]....
.L_20:
        /*0064*/ 	.word	0x00000560


	//   ....[1]....
        /*0068*/ 	.word	0x00000580


	//----- nvinfo : EIATTR_REQNTID
	.align		4
.L_21:
        /*006c*/ 	.byte	0x04, 0x10
        /*006e*/ 	.short	(.L_23 - .L_22)
.L_22:
        /*0070*/ 	.word	0x00000080
        /*0074*/ 	.word	0x00000001
        /*0078*/ 	.word	0x00000001


	//----- nvinfo : EIATTR_CBANK_PARAM_SIZE
	.align		4
.L_23:
        /*007c*/ 	.byte	0x03, 0x19
        /*007e*/ 	.short	0x0020


	//----- nvinfo : EIATTR_PARAM_CBANK
	.align		4
        /*0080*/ 	.byte	0x04, 0x0a
        /*0082*/ 	.short	(.L_25 - .L_24)
	.align		4
.L_24:
        /*0084*/ 	.word	index@(.nv.constant0.triton_poi_fused_convolution_11)
        /*0088*/ 	.short	0x0210
        /*008a*/ 	.short	0x0020


	//----- nvinfo : EIATTR_SW_WAR
	.align		4
.L_25:
        /*008c*/ 	.byte	0x04, 0x36
        /*008e*/ 	.short	(.L_27 - .L_26)
.L_26:
        /*0090*/ 	.word	0x00000008
.L_27:


//--------------------- .nv.callgraph             --------------------------
	.section	.nv.callgraph,"",@"SHT_CUDA_CALLGRAPH"
	.align	4
	.sectionentsize	8
	.align		4
        /*0000*/ 	.word	0x00000000
	.align		4
        /*0004*/ 	.word	0xffffffff
	.align		4
        /*0008*/ 	.word	0x00000000
	.align		4
        /*000c*/ 	.word	0xfffffffe
	.align		4
        /*0010*/ 	.word	0x00000000
	.align		4
        /*0014*/ 	.word	0xfffffffd
	.align		4
        /*0018*/ 	.word	0x00000000
	.align		4
        /*001c*/ 	.word	0xfffffffc


//--------------------- .text.triton_poi_fused_convolution_11 --------------------------
	.section	.text.triton_poi_fused_convolution_11,"ax",@progbits
	.sectionflags	@"SHF_BARRIERS=1"
	.align	128
        .global         triton_poi_fused_convolution_11
        .type           triton_poi_fused_convolution_11,@function
        .size           triton_poi_fused_convolution_11,(.L_x_1 - triton_poi_fused_convolution_11)
        .other          triton_poi_fused_convolution_11,@"STO_CUDA_ENTRY STV_DEFAULT"
triton_poi_fused_convolution_11:
.text.triton_poi_fused_convolution_11:
[----:B------:R-:W0:Y:S02]  /*0000*/  LDC R1, c[0x0][0x28] ;  /* 0x00000a00ff017b82 */ /* 0x000e240000000800 */
[----:B------:R-:W1:Y:S01]  /*0010*/  S2R R18, SR_TID.X ;  /* 0x0000000000127919 */ /* 0x000e620000002100 */
[----:B------:R-:W2:Y:S01]  /*0020*/  LDC.64 R4, c[0x0][0x210] ;  /* 0x00008400ff047b82 */ /* 0x000ea20000000a00 */
[----:B------:R-:W-:Y:S01]  /*0030*/  CS2R R10, SRZ ;  /* 0x00000000000a7805 */ /* 0x000fe2000001ff00 */
[----:B------:R-:W-:Y:S01]  /*0040*/  ULDC.64 UR6, c[0x0][0x208] ;  /* 0x0000820000067ab9 */ /* 0x000fe20000000a00 */
[----:B------:R-:W3:Y:S01]  /*0050*/  S2R R0, SR_CTAID.X ;  /* 0x0000000000007919 */ /* 0x000ee20000002500 */
[----:B------:R-:W-:Y:S02]  /*0060*/  CS2R R12, SRZ ;  /* 0x00000000000c7805 */ /* 0x000fe4000001ff00 */
[----:B------:R-:W-:Y:S01]  /*0070*/  CS2R R14, SRZ ;  /* 0x00000000000e7805 */ /* 0x000fe2000001ff00 */
[----:B------:R-:W4:Y:S01]  /*0080*/  S2R R2, SR_CTAID.Y ;  /* 0x0000000000027919 */ /* 0x000f220000002600 */
[----:B-1----:R-:W-:Y:S01]  /*0090*/  SHF.R.U32.HI R3, RZ, 0x3, R18 ;  /* 0x00000003ff037819 */ /* 0x002fe20000011612 */
[----:B------:R-:W-:-:S02]  /*00a0*/  IMAD.SHL.U32 R21, R18, 0x4, RZ ;  /* 0x0000000412157824 */ /* 0x000fc400078e00ff */
[----:B---3--:R-:W-:Y:S01]  /*00b0*/  IMAD.SHL.U32 R0, R0, 0x20, RZ ;  /* 0x0000002000007824 */ /* 0x008fe200078e00ff */
[----:B------:R-:W-:Y:S01]  /*00c0*/  SGXT.U32 R3, R3, 0x4 ;  /* 0x000000040303781a */ /* 0x000fe20000000000 */
[----:B----4-:R-:W-:-:S03]  /*00d0*/  IMAD.SHL.U32 R20, R2, 0x20, RZ ;  /* 0x0000002002147824 */ /* 0x010fc600078e00ff */
[----:B------:R-:W-:Y:S02]  /*00e0*/  LOP3.LUT R8, R0, 0x1c, R21, 0xf8, !PT ;  /* 0x0000001c00087812 */ /* 0x000fe400078ef815 */
[----:B------:R-:W-:Y:S02]  /*00f0*/  LOP3.LUT R6, R20, R3, RZ, 0xfc, !PT ;  /* 0x0000000314067212 */ /* 0x000fe400078efcff */
[----:B------:R-:W-:Y:S02]  /*0100*/  LOP3.LUT R7, R20, 0x10, R3, 0xfe, !PT ;  /* 0x0000001014077812 */ /* 0x000fe400078efe03 */
[----:B------:R-:W-:Y:S01]  /*0110*/  ISETP.GE.AND P0, PT, R8, 0x100, PT ;  /* 0x000001000800780c */ /* 0x000fe20003f06270 */
[--C-:B------:R-:W-:Y:S02]  /*0120*/  IMAD R9, R6, 0x100, R8.reuse ;  /* 0x0000010006097824 */ /* 0x100fe400078e0208 */
[----:B------:R-:W-:Y:S02]  /*0130*/  IMAD R17, R7, 0x100, R8 ;  /* 0x0000010007117824 */ /* 0x000fe400078e0208 */
[----:B--2---:R-:W-:Y:S01]  /*0140*/  IMAD.WIDE R6, R9, 0x4, R4 ;  /* 0x0000000409067825 */ /* 0x004fe200078e0204 */
[----:B------:R-:W-:-:S03]  /*0150*/  CS2R R8, SRZ ;  /* 0x0000000000087805 */ /* 0x000fc6000001ff00 */
[----:B------:R-:W-:-:S04]  /*0160*/  IMAD.WIDE R16, R17, 0x4, R4 ;  /* 0x0000000411107825 */ /* 0x000fc800078e0204 */
[----:B------:R1:W2:Y:S04]  /*0170*/  @!P0 LDG.E.EL.128 R8, desc[UR6][R6.64] ;  /* 0x0000000606088981 */ /* 0x0002a8000c2e1d00 */
[----:B------:R3:W4:Y:S01]  /*0180*/  @!P0 LDG.E.EL.128 R12, desc[UR6][R16.64] ;  /* 0x00000006100c8981 */ /* 0x000722000c2e1d00 */
[----:B------:R-:W5:Y:S01]  /*0190*/  S2UR UR5, SR_CgaCtaId ;  /* 0x00000000000579c3 */ /* 0x000f620000008800 */
[C---:B------:R-:W-:Y:S01]  /*01a0*/  IMAD.SHL.U32 R4, R18.reuse, 0x80, RZ ;  /* 0x0000008012047824 */ /* 0x040fe200078e00ff */
[----:B------:R-:W-:Y:S01]  /*01b0*/  UMOV UR4, 0x400 ;  /* 0x0000040000047882 */ /* 0x000fe20000000000 */
[----:B------:R-:W-:Y:S01]  /*01c0*/  IMAD.SHL.U32 R5, R18, 0x2, RZ ;  /* 0x0000000212057824 */ /* 0x000fe200078e00ff */
[----:B------:R-:W-:Y:S02]  /*01d0*/  SHF.R.S32.HI R2, RZ, 0x1a, R2 ;  /* 0x0000001aff027819 */ /* 0x000fe40000011402 */
[----:B------:R-:W-:-:S02]  /*01e0*/  LOP3.LUT R18, R4, 0x380, RZ, 0xc0, !PT ;  /* 0x0000038004127812 */ /* 0x000fc400078ec0ff */
[----:B------:R-:W-:Y:S02]  /*01f0*/  LOP3.LUT R4, R21, 0x1fc, RZ, 0xc0, !PT ;  /* 0x000001fc15047812 */ /* 0x000fe400078ec0ff */
[----:B------:R-:W-:Y:S02]  /*0200*/  LOP3.LUT R19, R5, 0xf0, RZ, 0xc0, !PT ;  /* 0x000000f005137812 */ /* 0x000fe400078ec0ff */
[----:B------:R-:W-:Y:S02]  /*0210*/  LOP3.LUT R5, R18, R3, RZ, 0xfc, !PT ;  /* 0x0000000312057212 */ /* 0x000fe400078efcff */
[----:B-1----:R-:W-:Y:S02]  /*0220*/  LOP3.LUT R7, R4, 0x200, RZ, 0xfc, !PT ;  /* 0x0000020004077812 */ /* 0x002fe400078efcff */
[C---:B---3--:R-:W-:Y:S02]  /*0230*/  LOP3.LUT R16, R18.reuse, 0x20, RZ, 0xfc, !PT ;  /* 0x0000002012107812 */ /* 0x048fe400078efcff */
[----:B------:R-:W-:-:S02]  /*0240*/  LOP3.LUT R17, R18, 0x40, RZ, 0xfc, !PT ;  /* 0x0000004012117812 */ /* 0x000fc400078efcff */
[----:B------:R-:W-:Y:S02]  /*0250*/  SHF.R.U32.HI R22, RZ, 0x1, R7 ;  /* 0x00000001ff167819 */ /* 0x000fe40000011607 */
[----:B------:R-:W-:Y:S01]  /*0260*/  LOP3.LUT R20, R20, 0x1c, R21, 0xf8, !PT ;  /* 0x0000001c14147812 */ /* 0x000fe200078ef815 */
[----:B-----5:R-:W-:Y:S01]  /*0270*/  UPRMT UR4, UR5, 0x654, UR4 ;  /* 0x0000065405047896 */ /* 0x020fe20008000004 */
[----:B------:R-:W-:-:S04]  /*0280*/  SGXT R21, R2, 0x1 ;  /* 0x000000010215781a */ /* 0x000fc80000000200 */
[----:B------:R-:W-:Y:S01]  /*0290*/  LEA.HI R21, R21, R20, RZ, 0x8 ;  /* 0x0000001415157211 */ /* 0x000fe200078f40ff */
[----:B------:R-:W-:Y:S01]  /*02a0*/  VIADD R7, R19, UR4 ;  /* 0x0000000413077c36 */ /* 0x000fe20008000000 */
[C---:B------:R-:W-:Y:S02]  /*02b0*/  LEA.HI R6, R18.reuse, UR4, RZ, 0x1f ;  /* 0x0000000412067c11 */ /* 0x040fe4000f8ff8ff */
[----:B------:R-:W-:Y:S01]  /*02c0*/  LOP3.LUT R18, R18, 0x60, RZ, 0xfc, !PT ;  /* 0x0000006012127812 */ /* 0x000fe200078efcff */
[----:B------:R-:W-:Y:S01]  /*02d0*/  IMAD.SHL.U32 R2, R21, 0x100, RZ ;  /* 0x0000010015027824 */ /* 0x000fe200078e00ff */
[----:B------:R-:W-:Y:S01]  /*02e0*/  LEA.HI R16, R16, UR4, RZ, 0x1f ;  /* 0x0000000410107c11 */ /* 0x000fe2000f8ff8ff */
[----:B------:R-:W-:Y:S01]  /*02f0*/  IMAD R23, R5, 0x4, R6 ;  /* 0x0000000405177824 */ /* 0x000fe200078e0206 */
[----:B------:R-:W-:Y:S02]  /*0300*/  LEA.HI R6, R17, UR4, RZ, 0x1f ;  /* 0x0000000411067c11 */ /* 0x000fe4000f8ff8ff */
[----:B------:R-:W-:-:S02]  /*0310*/  LEA.HI R18, R18, UR4, RZ, 0x1f ;  /* 0x0000000412127c11 */ /* 0x000fc4000f8ff8ff */
[----:B------:R-:W-:Y:S01]  /*0320*/  LOP3.LUT R19, R22, 0x1f0, RZ, 0xc0, !PT ;  /* 0x000001f016137812 */ /* 0x000fe200078ec0ff */
[----:B------:R-:W-:Y:S01]  /*0330*/  IMAD R22, R5, 0x4, R16 ;  /* 0x0000000405167824 */ /* 0x000fe200078e0210 */
[----:B------:R-:W-:Y:S01]  /*0340*/  LOP3.LUT R21, R21, 0xffffff00, RZ, 0xc0, !PT ;  /* 0xffffff0015157812 */ /* 0x000fe200078ec0ff */
[C---:B------:R-:W-:Y:S02]  /*0350*/  IMAD R25, R5.reuse, 0x4, R6 ;  /* 0x0000000405197824 */ /* 0x040fe400078e0206 */
[----:B------:R-:W-:Y:S02]  /*0360*/  IMAD R24, R5, 0x4, R18 ;  /* 0x0000000405187824 */ /* 0x000fe400078e0212 */
[----:B------:R-:W-:Y:S02]  /*0370*/  VIADD R19, R19, UR4 ;  /* 0x0000000413137c36 */ /* 0x000fe40008000000 */
[C---:B------:R-:W-:Y:S02]  /*0380*/  IMAD R16, R4.reuse, 0x4, R7 ;  /* 0x0000000404107824 */ /* 0x040fe400078e0207 */
[----:B------:R-:W-:Y:S01]  /*0390*/  IMAD R4, R4, 0x4, R19 ;  /* 0x0000000404047824 */ /* 0x000fe200078e0213 */
[----:B--2---:R-:W-:Y:S04]  /*03a0*/  STS [R23], R8 ;  /* 0x0000000817007388 */ /* 0x004fe80000000800 */
[----:B------:R1:W-:Y:S04]  /*03b0*/  STS [R22+0x80], R9 ;  /* 0x0000800916007388 */ /* 0x0003e80000000800 */
[----:B------:R-:W-:Y:S04]  /*03c0*/  STS [R25+0x100], R10 ;  /* 0x0001000a19007388 */ /* 0x000fe80000000800 */
[----:B------:R2:W-:Y:S01]  /*03d0*/  STS [R24+0x180], R11 ;  /* 0x0001800b18007388 */ /* 0x0005e20000000800 */
[----:B-1----:R-:W1:Y:S03]  /*03e0*/  LDC.64 R8, c[0x0][0x220] ;  /* 0x00008800ff087b82 */ /* 0x002e660000000a00 */
[----:B----4-:R3:W-:Y:S04]  /*03f0*/  STS [R23+0x40], R12 ;  /* 0x0000400c17007388 */ /* 0x0107e80000000800 */
[----:B------:R4:W-:Y:S01]  /*0400*/  STS [R22+0xc0], R13 ;  /* 0x0000c00d16007388 */ /* 0x0009e20000000800 */
[----:B--2---:R-:W2:Y:S03]  /*0410*/  LDC.64 R10, c[0x0][0x218] ;  /* 0x00008600ff0a7b82 */ /* 0x004ea60000000a00 */
[----:B------:R-:W-:Y:S01]  /*0420*/  STS [R25+0x140], R14 ;  /* 0x0001400e19007388 */ /* 0x000fe20000000800 */
[----:B---3--:R-:W-:-:S03]  /*0430*/  LOP3.LUT R12, R2, 0xffff0000, RZ, 0xc0, !PT ;  /* 0xffff0000020c7812 */ /* 0x008fc600078ec0ff */
[----:B------:R-:W-:Y:S01]  /*0440*/  STS [R24+0x1c0], R15 ;  /* 0x0001c00f18007388 */ /* 0x000fe20000000800 */
[----:B------:R-:W-:Y:S02]  /*0450*/  LOP3.LUT R2, R0, R3, RZ, 0xfc, !PT ;  /* 0x0000000300027212 */ /* 0x000fe400078efcff */
[----:B------:R-:W-:Y:S01]  /*0460*/  LOP3.LUT R0, R0, 0x10, R3, 0xfe, !PT ;  /* 0x0000001000007812 */ /* 0x000fe200078efe03 */
[----:B------:R-:W-:Y:S01]  /*0470*/  BAR.SYNC.DEFER_BLOCKING 0x0 ;  /* 0x0000000000007b1d */ /* 0x000fe20000010000 */
[----:B------:R-:W-:Y:S02]  /*0480*/  IADD3 R21, R12, R20, -R21 ;  /* 0x000000140c157210 */ /* 0x000fe40007ffe815 */
[----:B------:R-:W-:Y:S02]  /*0490*/  ISETP.GE.AND P0, PT, R2, 0x100, PT ;  /* 0x000001000200780c */ /* 0x000fe40003f06270 */
[----:B------:R-:W-:Y:S01]  /*04a0*/  ISETP.GE.AND P1, PT, R0, 0x100, PT ;  /* 0x000001000000780c */ /* 0x000fe20003f26270 */
[----:B----4-:R-:W-:-:S02]  /*04b0*/  IMAD R13, R2, 0x100, R21 ;  /* 0x00000100020d7824 */ /* 0x010fc400078e0215 */
[----:B------:R-:W-:Y:S02]  /*04c0*/  IMAD R21, R0, 0x100, R21 ;  /* 0x0000010000157824 */ /* 0x000fe400078e0215 */
[----:B--2---:R-:W-:-:S04]  /*04d0*/  IMAD.WIDE R2, R13, 0x4, R10 ;  /* 0x000000040d027825 */ /* 0x004fc800078e020a */
[----:B------:R-:W-:-:S04]  /*04e0*/  IMAD.WIDE R10, R21, 0x4, R10 ;  /* 0x00000004150a7825 */ /* 0x000fc800078e020a */
[--C-:B-1----:R-:W-:Y:S01]  /*04f0*/  IMAD.WIDE R12, R13, 0x4, R8.reuse ;  /* 0x000000040d0c7825 */ /* 0x102fe200078e0208 */
[----:B------:R-:W1:Y:S03]  /*0500*/  LDS.128 R16, [R16] ;  /* 0x0000000010107984 */ /* 0x000e660000000c00 */
[----:B------:R-:W-:Y:S01]  /*0510*/  IMAD.WIDE R8, R21, 0x4, R8 ;  /* 0x0000000415087825 */ /* 0x000fe200078e0208 */
[----:B------:R-:W2:Y:S04]  /*0520*/  LDS.128 R4, [R4+0x800] ;  /* 0x0008000004047984 */ /* 0x000ea80000000c00 */
[----:B-1----:R1:W-:Y:S04]  /*0530*/  @!P0 STG.E.128 desc[UR6][R2.64], R16 ;  /* 0x0000001002008986 */ /* 0x0023e8000c101d06 */
[----:B--2---:R1:W-:Y:S04]  /*0540*/  @!P1 STG.E.128 desc[UR6][R10.64], R4 ;  /* 0x000000040a009986 */ /* 0x0043e8000c101d06 */
[----:B------:R1:W-:Y:S01]  /*0550*/  @!P0 STG.E.128 desc[UR6][R12.64], R16 ;  /* 0x000000100c008986 */ /* 0x0003e2000c101d06 */
[----:B------:R-:W-:Y:S05]  /*0560*/  @P1 EXIT ;  /* 0x000000000000194d */ /* 0x000fea0003800000 */
[----:B------:R-:W-:Y:S01]  /*0570*/  STG.E.128 desc[UR6][R8.64], R4 ;  /* 0x0000000408007986 */ /* 0x000fe2000c101d06 */
[----:B------:R-:W-:Y:S05]  /*0580*/  EXIT ;  /* 0x000000000000794d */ /* 0x000fea0003800000 */
.L_x_0:
[----:B------:R-:W-:-:S00]  /*0590*/  BRA `(.L_x_0) ;  /* 0xfffffffc00fc7947 */ /* 0x000fc0000383ffff */
[----:B------:R-:W-:-:S00]  /*05a0*/  NOP ;  /* 0x0000000000007918 */ /* 0x000fc00000000000 */
        /* <DEDUP_REMOVED lines=13> */
.L_x_1:


//--------------------- .nv.shared.triton_poi_fused_convolution_11 --------------------------
	.section	.nv.shared.triton_poi_fused_convolution_11,"aw",@nobits
	.sectionflags	@""
	.align	16
	.zero		1024


//--------------------- .nv.constant0.triton_poi_fused_convolution_11 --------------------------
	.section	.nv.constant0.triton_poi_fused_convolution_11,"a",@progbits
	.sectionflags	@""
	.align	4
.nv.constant0.triton_poi_fused_convolution_11:
	.zero		560
